







.version 5.0
.target sm_61
.address_size 64


.global .align 8 .b8 _ZTVSt9basic_iosIcSt11char_traitsIcEE[32];
.global .align 8 .b8 _ZTTSo[8];
.global .align 8 .b8 _ZTVSt15basic_streambufIcSt11char_traitsIcEE[128];
.global .align 8 .b8 _ZTVNSt7__cxx1115basic_stringbufIcSt11char_traitsIcESaIcEEE[128];
.global .align 8 .b8 _ZTTNSt7__cxx1119basic_ostringstreamIcSt11char_traitsIcESaIcEEE[8];
.global .align 8 .b8 _ZTVN10__cxxabiv119__pointer_type_infoE[8];
.global .align 8 .b8 _ZTVN10__cxxabiv120__function_type_infoE[8];
.global .align 8 .b8 _ZTVN10__cxxabiv117__class_type_infoE[8];
.global .align 8 .b8 _ZTVN10__cxxabiv120__si_class_type_infoE[8];
.global .align 8 .b8 _ZTVSt9exception[40];
.global .align 8 .b8 _ZTVN3c105ErrorE[40];
.global .align 8 .b8 _ZTVN3c1020intrusive_ptr_targetE[40];
.global .align 8 .b8 _ZTVN3c1011StorageImplE[40];
.global .align 8 .b8 _ZTVN6caffe28OperatorINS_11CUDAContextEEE[136];
.global .align 8 .b8 _ZTVN6caffe211LeakyReluOpIfNS_11CUDAContextEEE[136];
.global .align 8 .b8 _ZTVN6caffe219LeakyReluGradientOpIfNS_11CUDAContextEEE[136];

.visible .entry _ZN6caffe272_GLOBAL__N__48_tmpxft_00006cb4_00000000_7_leaky_relu_op_cpp1_ii_124efe1e15LeakyReluKernelIfEEviT_PKS2_PS2_(
.param .u32 _ZN6caffe272_GLOBAL__N__48_tmpxft_00006cb4_00000000_7_leaky_relu_op_cpp1_ii_124efe1e15LeakyReluKernelIfEEviT_PKS2_PS2__param_0,
.param .f32 _ZN6caffe272_GLOBAL__N__48_tmpxft_00006cb4_00000000_7_leaky_relu_op_cpp1_ii_124efe1e15LeakyReluKernelIfEEviT_PKS2_PS2__param_1,
.param .u64 _ZN6caffe272_GLOBAL__N__48_tmpxft_00006cb4_00000000_7_leaky_relu_op_cpp1_ii_124efe1e15LeakyReluKernelIfEEviT_PKS2_PS2__param_2,
.param .u64 _ZN6caffe272_GLOBAL__N__48_tmpxft_00006cb4_00000000_7_leaky_relu_op_cpp1_ii_124efe1e15LeakyReluKernelIfEEviT_PKS2_PS2__param_3
)
{
.reg .pred %p<4>;
.reg .f32 %f<5>;
.reg .b32 %r<7>;
.reg .b64 %rd<14>;


ld.param.f32 %f1, [_ZN6caffe272_GLOBAL__N__48_tmpxft_00006cb4_00000000_7_leaky_relu_op_cpp1_ii_124efe1e15LeakyReluKernelIfEEviT_PKS2_PS2__param_1];
ld.param.u64 %rd8, [_ZN6caffe272_GLOBAL__N__48_tmpxft_00006cb4_00000000_7_leaky_relu_op_cpp1_ii_124efe1e15LeakyReluKernelIfEEviT_PKS2_PS2__param_2];
ld.param.u64 %rd9, [_ZN6caffe272_GLOBAL__N__48_tmpxft_00006cb4_00000000_7_leaky_relu_op_cpp1_ii_124efe1e15LeakyReluKernelIfEEviT_PKS2_PS2__param_3];
mov.u32 %r1, %ntid.x;
mov.u32 %r2, %ctaid.x;
mov.u32 %r3, %tid.x;
mad.lo.s32 %r4, %r1, %r2, %r3;
cvt.u64.u32	%rd13, %r4;
ld.param.s32 %rd2, [_ZN6caffe272_GLOBAL__N__48_tmpxft_00006cb4_00000000_7_leaky_relu_op_cpp1_ii_124efe1e15LeakyReluKernelIfEEviT_PKS2_PS2__param_0];
setp.ge.u64	%p1, %rd13, %rd2;
@%p1 bra BB0_3;

cvta.to.global.u64 %rd3, %rd9;
cvta.to.global.u64 %rd4, %rd8;
mov.u32 %r5, %nctaid.x;
mul.lo.s32 %r6, %r5, %r1;
cvt.u64.u32	%rd5, %r6;

BB0_2:
shl.b64 %rd10, %rd13, 2;
add.s64 %rd11, %rd4, %rd10;
ld.global.f32 %f2, [%rd11];
setp.ltu.f32	%p2, %f2, 0f00000000;
mul.f32 %f3, %f2, %f1;
selp.f32	%f4, %f3, %f2, %p2;
add.s64 %rd12, %rd3, %rd10;
st.global.f32 [%rd12], %f4;
add.s64 %rd13, %rd5, %rd13;
setp.lt.u64	%p3, %rd13, %rd2;
@%p3 bra BB0_2;

BB0_3:
ret;
}


.visible .entry _ZN6caffe272_GLOBAL__N__48_tmpxft_00006cb4_00000000_7_leaky_relu_op_cpp1_ii_124efe1e23LeakyReluGradientKernelIfEEviT_PKS2_S4_PS2_(
.param .u32 _ZN6caffe272_GLOBAL__N__48_tmpxft_00006cb4_00000000_7_leaky_relu_op_cpp1_ii_124efe1e23LeakyReluGradientKernelIfEEviT_PKS2_S4_PS2__param_0,
.param .f32 _ZN6caffe272_GLOBAL__N__48_tmpxft_00006cb4_00000000_7_leaky_relu_op_cpp1_ii_124efe1e23LeakyReluGradientKernelIfEEviT_PKS2_S4_PS2__param_1,
.param .u64 _ZN6caffe272_GLOBAL__N__48_tmpxft_00006cb4_00000000_7_leaky_relu_op_cpp1_ii_124efe1e23LeakyReluGradientKernelIfEEviT_PKS2_S4_PS2__param_2,
.param .u64 _ZN6caffe272_GLOBAL__N__48_tmpxft_00006cb4_00000000_7_leaky_relu_op_cpp1_ii_124efe1e23LeakyReluGradientKernelIfEEviT_PKS2_S4_PS2__param_3,
.param .u64 _ZN6caffe272_GLOBAL__N__48_tmpxft_00006cb4_00000000_7_leaky_relu_op_cpp1_ii_124efe1e23LeakyReluGradientKernelIfEEviT_PKS2_S4_PS2__param_4
)
{
.reg .pred %p<4>;
.reg .f32 %f<6>;
.reg .b32 %r<7>;
.reg .b64 %rd<17>;


ld.param.f32 %f1, [_ZN6caffe272_GLOBAL__N__48_tmpxft_00006cb4_00000000_7_leaky_relu_op_cpp1_ii_124efe1e23LeakyReluGradientKernelIfEEviT_PKS2_S4_PS2__param_1];
ld.param.u64 %rd9, [_ZN6caffe272_GLOBAL__N__48_tmpxft_00006cb4_00000000_7_leaky_relu_op_cpp1_ii_124efe1e23LeakyReluGradientKernelIfEEviT_PKS2_S4_PS2__param_2];
ld.param.u64 %rd10, [_ZN6caffe272_GLOBAL__N__48_tmpxft_00006cb4_00000000_7_leaky_relu_op_cpp1_ii_124efe1e23LeakyReluGradientKernelIfEEviT_PKS2_S4_PS2__param_3];
ld.param.u64 %rd11, [_ZN6caffe272_GLOBAL__N__48_tmpxft_00006cb4_00000000_7_leaky_relu_op_cpp1_ii_124efe1e23LeakyReluGradientKernelIfEEviT_PKS2_S4_PS2__param_4];
mov.u32 %r1, %ntid.x;
mov.u32 %r2, %ctaid.x;
mov.u32 %r3, %tid.x;
mad.lo.s32 %r4, %r1, %r2, %r3;
cvt.u64.u32	%rd16, %r4;
ld.param.s32 %rd2, [_ZN6caffe272_GLOBAL__N__48_tmpxft_00006cb4_00000000_7_leaky_relu_op_cpp1_ii_124efe1e23LeakyReluGradientKernelIfEEviT_PKS2_S4_PS2__param_0];
setp.ge.u64	%p1, %rd16, %rd2;
@%p1 bra BB1_3;

cvta.to.global.u64 %rd3, %rd11;
cvta.to.global.u64 %rd4, %rd10;
cvta.to.global.u64 %rd5, %rd9;
mov.u32 %r5, %nctaid.x;
mul.lo.s32 %r6, %r5, %r1;
cvt.u64.u32	%rd6, %r6;

BB1_2:
shl.b64 %rd12, %rd16, 2;
add.s64 %rd13, %rd5, %rd12;
ld.global.f32 %f2, [%rd13];
setp.ltu.f32	%p2, %f2, 0f00000000;
add.s64 %rd14, %rd4, %rd12;
ld.global.f32 %f3, [%rd14];
mul.f32 %f4, %f3, %f1;
selp.f32	%f5, %f4, %f3, %p2;
add.s64 %rd15, %rd3, %rd12;
st.global.f32 [%rd15], %f5;
add.s64 %rd16, %rd6, %rd16;
setp.lt.u64	%p3, %rd16, %rd2;
@%p3 bra BB1_2;

BB1_3:
ret;
}




// ===== COMPILED SASS (sm_100) =====

	.target	sm_100

	.elftype	@"ET_EXEC"


//--------------------- .note.nv.tkinfo           --------------------------
	.section	.note.nv.tkinfo,"",@"SHT_NOTE"
	.sectionflags	@"SHF_NOTE_NV_TKINFO"
	.tkinfo
        /*0018*/ 	.word	0x00000002
        /*0030*/ 	.string	""
        /*0030*/ 	.string	"ptxas"
        /*0030*/ 	.string	"Cuda compilation tools, release 13.0, V13.0.88"
        /*0030*/ 	.string	"Build cuda_13.0.r13.0/compiler.36424714_0"
        /*0030*/ 	.string	"-arch sm_100 "



//--------------------- .note.nv.cuinfo           --------------------------
	.section	.note.nv.cuinfo,"",@"SHT_NOTE"
	.sectionflags	@"SHF_NOTE_NV_CUINFO"
        /*0018*/ 	.short	0x0002
        /*001a*/ 	.short	0x003d
        /*001c*/ 	.short	0x0082
	.zero		2


//--------------------- .nv.info                  --------------------------
	.section	.nv.info,"",@"SHT_CUDA_INFO"
	.align	4


	//----- nvinfo : EIATTR_REGCOUNT
	.align		4
        /*0000*/ 	.byte	0x04, 0x2f
        /*0002*/ 	.short	(.L_17 - .L_16)
	.align		4
.L_16:
        /*0004*/ 	.word	index@(_ZN6caffe272_GLOBAL__N__48_tmpxft_00006cb4_00000000_7_leaky_relu_op_cpp1_ii_124efe1e15LeakyReluKernelIfEEviT_PKS2_PS2_)
        /*0008*/ 	.word	0x0000000c


	//----- nvinfo : EIATTR_FRAME_SIZE
	.align		4
.L_17:
        /*000c*/ 	.byte	0x04, 0x11
        /*000e*/ 	.short	(.L_19 - .L_18)
	.align		4
.L_18:
        /*0010*/ 	.word	index@(_ZN6caffe272_GLOBAL__N__48_tmpxft_00006cb4_00000000_7_leaky_relu_op_cpp1_ii_124efe1e15LeakyReluKernelIfEEviT_PKS2_PS2_)
        /*0014*/ 	.word	0x00000000


	//----- nvinfo : EIATTR_REGCOUNT
	.align		4
.L_19:
        /*0018*/ 	.byte	0x04, 0x2f
        /*001a*/ 	.short	(.L_21 - .L_20)
	.align		4
.L_20:
        /*001c*/ 	.word	index@(_ZN6caffe272_GLOBAL__N__48_tmpxft_00006cb4_00000000_7_leaky_relu_op_cpp1_ii_124efe1e23LeakyReluGradientKernelIfEEviT_PKS2_S4_PS2_)
        /*0020*/ 	.word	0x0000000e


	//----- nvinfo : EIATTR_FRAME_SIZE
	.align		4
.L_21:
        /*0024*/ 	.byte	0x04, 0x11
        /*0026*/ 	.short	(.L_23 - .L_22)
	.align		4
.L_22:
        /*0028*/ 	.word	index@(_ZN6caffe272_GLOBAL__N__48_tmpxft_00006cb4_00000000_7_leaky_relu_op_cpp1_ii_124efe1e23LeakyReluGradientKernelIfEEviT_PKS2_S4_PS2_)
        /*002c*/ 	.word	0x00000000


	//----- nvinfo : EIATTR_MIN_STACK_SIZE
	.align		4
.L_23:
        /*0030*/ 	.byte	0x04, 0x12
        /*0032*/ 	.short	(.L_25 - .L_24)
	.align		4
.L_24:
        /*0034*/ 	.word	index@(_ZN6caffe272_GLOBAL__N__48_tmpxft_00006cb4_00000000_7_leaky_relu_op_cpp1_ii_124efe1e23LeakyReluGradientKernelIfEEviT_PKS2_S4_PS2_)
        /*0038*/ 	.word	0x00000000


	//----- nvinfo : EIATTR_MIN_STACK_SIZE
	.align		4
.L_25:
        /*003c*/ 	.byte	0x04, 0x12
        /*003e*/ 	.short	(.L_27 - .L_26)
	.align		4
.L_26:
        /*0040*/ 	.word	index@(_ZN6caffe272_GLOBAL__N__48_tmpxft_00006cb4_00000000_7_leaky_relu_op_cpp1_ii_124efe1e15LeakyReluKernelIfEEviT_PKS2_PS2_)
        /*0044*/ 	.word	0x00000000
.L_27:


//--------------------- .nv.compat                --------------------------
	.section	.nv.compat,"",@"SHT_CUDA_COMPAT_INFO"
	.align	4
        /*0000*/ 	.byte	0x02, 0x09, 0x00, 0x00, 0x02, 0x02, 0x01, 0x00, 0x02, 0x05, 0x05, 0x00, 0x03, 0x07, 0x01, 0x01
        /*0010*/ 	.byte	0x02, 0x03, 0x00, 0x00, 0x02, 0x06, 0x01, 0x00, 0x04, 0x0b, 0x08, 0x00, 0x09, 0x00, 0x00, 0x00
        /*0020*/ 	.byte	0x00, 0x00, 0x00, 0x00


//--------------------- .nv.info._ZN6caffe272_GLOBAL__N__48_tmpxft_00006cb4_00000000_7_leaky_relu_op_cpp1_ii_124efe1e23LeakyReluGradientKernelIfEEviT_PKS2_S4_PS2_ --------------------------
	.section	.nv.info._ZN6caffe272_GLOBAL__N__48_tmpxft_00006cb4_00000000_7_leaky_relu_op_cpp1_ii_124efe1e23LeakyReluGradientKernelIfEEviT_PKS2_S4_PS2_,"",@"SHT_CUDA_INFO"
	.sectionflags	@""
	.align	4


	//----- nvinfo : EIATTR_CUDA_API_VERSION
	.align		4
        /*0000*/ 	.byte	0x04, 0x37
        /*0002*/ 	.short	(.L_29 - .L_28)
.L_28:
        /*0004*/ 	.word	0x00000082


	//----- nvinfo : EIATTR_KPARAM_INFO
	.align		4
.L_29:
        /*0008*/ 	.byte	0x04, 0x17
        /*000a*/ 	.short	(.L_31 - .L_30)
.L_30:
        /*000c*/ 	.word	0x00000000
        /*0010*/ 	.short	0x0004
        /*0012*/ 	.short	0x0018
        /*0014*/ 	.byte	0x00, 0xf0, 0x21, 0x00


	//----- nvinfo : EIATTR_KPARAM_INFO
	.align		4
.L_31:
        /*0018*/ 	.byte	0x04, 0x17
        /*001a*/ 	.short	(.L_33 - .L_32)
.L_32:
        /*001c*/ 	.word	0x00000000
        /*0020*/ 	.short	0x0003
        /*0022*/ 	.short	0x0010
        /*0024*/ 	.byte	0x00, 0xf0, 0x21, 0x00


	//----- nvinfo : EIATTR_KPARAM_INFO
	.align		4
.L_33:
        /*0028*/ 	.byte	0x04, 0x17
        /*002a*/ 	.short	(.L_35 - .L_34)
.L_34:
        /*002c*/ 	.word	0x00000000
        /*0030*/ 	.short	0x0002
        /*0032*/ 	.short	0x0008
        /*0034*/ 	.byte	0x00, 0xf0, 0x21, 0x00


	//----- nvinfo : EIATTR_KPARAM_INFO
	.align		4
.L_35:
        /*0038*/ 	.byte	0x04, 0x17
        /*003a*/ 	.short	(.L_37 - .L_36)
.L_36:
        /*003c*/ 	.word	0x00000000
        /*0040*/ 	.short	0x0001
        /*0042*/ 	.short	0x0004
        /*0044*/ 	.byte	0x00, 0xf0, 0x11, 0x00


	//----- nvinfo : EIATTR_KPARAM_INFO
	.align		4
.L_37:
        /*0048*/ 	.byte	0x04, 0x17
        /*004a*/ 	.short	(.L_39 - .L_38)
.L_38:
        /*004c*/ 	.word	0x00000000
        /*0050*/ 	.short	0x0000
        /*0052*/ 	.short	0x0000
        /*0054*/ 	.byte	0x00, 0xf0, 0x11, 0x00


	//----- nvinfo : EIATTR_SPARSE_MMA_MASK
	.align		4
.L_39:
        /*0058*/ 	.byte	0x03, 0x50
        /*005a*/ 	.short	0x0000


	//----- nvinfo : EIATTR_MAXREG_COUNT
	.align		4
        /*005c*/ 	.byte	0x03, 0x1b
        /*005e*/ 	.short	0x00ff


	//----- nvinfo : EIATTR_MERCURY_ISA_VERSION
	.align		4
        /*0060*/ 	.byte	0x03, 0x5f
        /*0062*/ 	.short	0x0101


	//----- nvinfo : EIATTR_VRC_CTA_INIT_COUNT
	.align		4
        /*0064*/ 	.byte	0x02, 0x4a
	.zero		1
	.zero		1


	//----- nvinfo : EIATTR_EXIT_INSTR_OFFSETS
	.align		4
        /*0068*/ 	.byte	0x04, 0x1c
        /*006a*/ 	.short	(.L_41 - .L_40)


	//   ....[0]....
.L_40:
        /*006c*/ 	.word	0x00000090


	//   ....[1]....
        /*0070*/ 	.word	0x00000250


	//----- nvinfo : EIATTR_CRS_STACK_SIZE
	.align		4
.L_41:
        /*0074*/ 	.byte	0x04, 0x1e
        /*0076*/ 	.short	(.L_43 - .L_42)
.L_42:
        /*0078*/ 	.word	0x00000000


	//----- nvinfo : EIATTR_CBANK_PARAM_SIZE
	.align		4
.L_43:
        /*007c*/ 	.byte	0x03, 0x19
        /*007e*/ 	.short	0x0020


	//----- nvinfo : EIATTR_PARAM_CBANK
	.align		4
        /*0080*/ 	.byte	0x04, 0x0a
        /*0082*/ 	.short	(.L_45 - .L_44)
	.align		4
.L_44:
        /*0084*/ 	.word	index@(.nv.constant0._ZN6caffe272_GLOBAL__N__48_tmpxft_00006cb4_00000000_7_leaky_relu_op_cpp1_ii_124efe1e23LeakyReluGradientKernelIfEEviT_PKS2_S4_PS2_)
        /*0088*/ 	.short	0x0380
        /*008a*/ 	.short	0x0020


	//----- nvinfo : EIATTR_SW_WAR
	.align		4
.L_45:
        /*008c*/ 	.byte	0x04, 0x36
        /*008e*/ 	.short	(.L_47 - .L_46)
.L_46:
        /*0090*/ 	.word	0x00000008
.L_47:


//--------------------- .nv.info._ZN6caffe272_GLOBAL__N__48_tmpxft_00006cb4_00000000_7_leaky_relu_op_cpp1_ii_124efe1e15LeakyReluKernelIfEEviT_PKS2_PS2_ --------------------------
	.section	.nv.info._ZN6caffe272_GLOBAL__N__48_tmpxft_00006cb4_00000000_7_leaky_relu_op_cpp1_ii_124efe1e15LeakyReluKernelIfEEviT_PKS2_PS2_,"",@"SHT_CUDA_INFO"
	.sectionflags	@""
	.align	4


	//----- nvinfo : EIATTR_CUDA_API_VERSION
	.align		4
        /*0000*/ 	.byte	0x04, 0x37
        /*0002*/ 	.short	(.L_49 - .L_48)
.L_48:
        /*0004*/ 	.word	0x00000082


	//----- nvinfo : EIATTR_KPARAM_INFO
	.align		4
.L_49:
        /*0008*/ 	.byte	0x04, 0x17
        /*000a*/ 	.short	(.L_51 - .L_50)
.L_50:
        /*000c*/ 	.word	0x00000000
        /*0010*/ 	.short	0x0003
        /*0012*/ 	.short	0x0010
        /*0014*/ 	.byte	0x00, 0xf0, 0x21, 0x00


	//----- nvinfo : EIATTR_KPARAM_INFO
	.align		4
.L_51:
        /*0018*/ 	.byte	0x04, 0x17
        /*001a*/ 	.short	(.L_53 - .L_52)
.L_52:
        /*001c*/ 	.word	0x00000000
        /*0020*/ 	.short	0x0002
        /*0022*/ 	.short	0x0008
        /*0024*/ 	.byte	0x00, 0xf0, 0x21, 0x00


	//----- nvinfo : EIATTR_KPARAM_INFO
	.align		4
.L_53:
        /*0028*/ 	.byte	0x04, 0x17
        /*002a*/ 	.short	(.L_55 - .L_54)
.L_54:
        /*002c*/ 	.word	0x00000000
        /*0030*/ 	.short	0x0001
        /*0032*/ 	.short	0x0004
        /*0034*/ 	.byte	0x00, 0xf0, 0x11, 0x00


	//----- nvinfo : EIATTR_KPARAM_INFO
	.align		4
.L_55:
        /*0038*/ 	.byte	0x04, 0x17
        /*003a*/ 	.short	(.L_57 - .L_56)
.L_56:
        /*003c*/ 	.word	0x00000000
        /*0040*/ 	.short	0x0000
        /*0042*/ 	.short	0x0000
        /*0044*/ 	.byte	0x00, 0xf0, 0x11, 0x00


	//----- nvinfo : EIATTR_SPARSE_MMA_MASK
	.align		4
.L_57:
        /*0048*/ 	.byte	0x03, 0x50
        /*004a*/ 	.short	0x0000


	//----- nvinfo : EIATTR_MAXREG_COUNT
	.align		4
        /*004c*/ 	.byte	0x03, 0x1b
        /*004e*/ 	.short	0x00ff


	//----- nvinfo : EIATTR_MERCURY_ISA_VERSION
	.align		4
        /*0050*/ 	.byte	0x03, 0x5f
        /*0052*/ 	.short	0x0101


	//----- nvinfo : EIATTR_VRC_CTA_INIT_COUNT
	.align		4
        /*0054*/ 	.byte	0x02, 0x4a
	.zero		1
	.zero		1


	//----- nvinfo : EIATTR_EXIT_INSTR_OFFSETS
	.align		4
        /*0058*/ 	.byte	0x04, 0x1c
        /*005a*/ 	.short	(.L_59 - .L_58)


	//   ....[0]....
.L_58:
        /*005c*/ 	.word	0x00000090


	//   ....[1]....
        /*0060*/ 	.word	0x00000200


	//----- nvinfo : EIATTR_CRS_STACK_SIZE
	.align		4
.L_59:
        /*0064*/ 	.byte	0x04, 0x1e
        /*0066*/ 	.short	(.L_61 - .L_60)
.L_60:
        /*0068*/ 	.word	0x00000000


	//----- nvinfo : EIATTR_CBANK_PARAM_SIZE
	.align		4
.L_61:
        /*006c*/ 	.byte	0x03, 0x19
        /*006e*/ 	.short	0x0018


	//----- nvinfo : EIATTR_PARAM_CBANK
	.align		4
        /*0070*/ 	.byte	0x04, 0x0a
        /*0072*/ 	.short	(.L_63 - .L_62)
	.align		4
.L_62:
        /*0074*/ 	.word	index@(.nv.constant0._ZN6caffe272_GLOBAL__N__48_tmpxft_00006cb4_00000000_7_leaky_relu_op_cpp1_ii_124efe1e15LeakyReluKernelIfEEviT_PKS2_PS2_)
        /*0078*/ 	.short	0x0380
        /*007a*/ 	.short	0x0018


	//----- nvinfo : EIATTR_SW_WAR
	.align		4
.L_63:
        /*007c*/ 	.byte	0x04, 0x36
        /*007e*/ 	.short	(.L_65 - .L_64)
.L_64:
        /*0080*/ 	.word	0x00000008
.L_65:


//--------------------- .nv.callgraph             --------------------------
	.section	.nv.callgraph,"",@"SHT_CUDA_CALLGRAPH"
	.align	4
	.sectionentsize	8
	.align		4
        /*0000*/ 	.word	0x00000000
	.align		4
        /*0004*/ 	.word	0xffffffff
	.align		4
        /*0008*/ 	.word	0x00000000
	.align		4
        /*000c*/ 	.word	0xfffffffe
	.align		4
        /*0010*/ 	.word	0x00000000
	.align		4
        /*0014*/ 	.word	0xfffffffd
	.align		4
        /*0018*/ 	.word	0x00000000
	.align		4
        /*001c*/ 	.word	0xfffffffc


//--------------------- .nv.constant4             --------------------------
	.section	.nv.constant4,"a",@progbits
	.align	8
	.align		8
.nv.constant4:
        /*0000*/ 	.dword	_ZTVSt9basic_iosIcSt11char_traitsIcEE
	.align		8
        /*0008*/ 	.dword	_ZTTSo
	.align		8
        /*0010*/ 	.dword	_ZTVSt15basic_streambufIcSt11char_traitsIcEE
	.align		8
        /*0018*/ 	.dword	_ZTVNSt7__cxx1115basic_stringbufIcSt11char_traitsIcESaIcEEE
	.align		8
        /*0020*/ 	.dword	_ZTTNSt7__cxx1119basic_ostringstreamIcSt11char_traitsIcESaIcEEE
	.align		8
        /*0028*/ 	.dword	_ZTVN10__cxxabiv119__pointer_type_infoE
	.align		8
        /*0030*/ 	.dword	_ZTVN10__cxxabiv120__function_type_infoE
	.align		8
        /*0038*/ 	.dword	_ZTVN10__cxxabiv117__class_type_infoE
	.align		8
        /*0040*/ 	.dword	_ZTVN10__cxxabiv120__si_class_type_infoE
	.align		8
        /*0048*/ 	.dword	_ZTVSt9exception
	.align		8
        /*0050*/ 	.dword	_ZTVN3c105ErrorE
	.align		8
        /*0058*/ 	.dword	_ZTVN3c1020intrusive_ptr_targetE
	.align		8
        /*0060*/ 	.dword	_ZTVN3c1011StorageImplE
	.align		8
        /*0068*/ 	.dword	_ZTVN6caffe28OperatorINS_11CUDAContextEEE
	.align		8
        /*0070*/ 	.dword	_ZTVN6caffe211LeakyReluOpIfNS_11CUDAContextEEE
	.align		8
        /*0078*/ 	.dword	_ZTVN6caffe219LeakyReluGradientOpIfNS_11CUDAContextEEE


//--------------------- .text._ZN6caffe272_GLOBAL__N__48_tmpxft_00006cb4_00000000_7_leaky_relu_op_cpp1_ii_124efe1e23LeakyReluGradientKernelIfEEviT_PKS2_S4_PS2_ --------------------------
	.section	.text._ZN6caffe272_GLOBAL__N__48_tmpxft_00006cb4_00000000_7_leaky_relu_op_cpp1_ii_124efe1e23LeakyReluGradientKernelIfEEviT_PKS2_S4_PS2_,"ax",@progbits
	.align	128
        .global         _ZN6caffe272_GLOBAL__N__48_tmpxft_00006cb4_00000000_7_leaky_relu_op_cpp1_ii_124efe1e23LeakyReluGradientKernelIfEEviT_PKS2_S4_PS2_
        .type           _ZN6caffe272_GLOBAL__N__48_tmpxft_00006cb4_00000000_7_leaky_relu_op_cpp1_ii_124efe1e23LeakyReluGradientKernelIfEEviT_PKS2_S4_PS2_,@function
        .size           _ZN6caffe272_GLOBAL__N__48_tmpxft_00006cb4_00000000_7_leaky_relu_op_cpp1_ii_124efe1e23LeakyReluGradientKernelIfEEviT_PKS2_S4_PS2_,(.L_x_5 - _ZN6caffe272_GLOBAL__N__48_tmpxft_00006cb4_00000000_7_leaky_relu_op_cpp1_ii_124efe1e23LeakyReluGradientKernelIfEEviT_PKS2_S4_PS2_)
        .other          _ZN6caffe272_GLOBAL__N__48_tmpxft_00006cb4_00000000_7_leaky_relu_op_cpp1_ii_124efe1e23LeakyReluGradientKernelIfEEviT_PKS2_S4_PS2_,@"STO_CUDA_ENTRY STV_DEFAULT"
_ZN6caffe272_GLOBAL__N__48_tmpxft_00006cb4_00000000_7_leaky_relu_op_cpp1_ii_124efe1e23LeakyReluGradientKernelIfEEviT_PKS2_S4_PS2_:
.text._ZN6caffe272_GLOBAL__N__48_tmpxft_00006cb4_00000000_7_leaky_relu_op_cpp1_ii_124efe1e23LeakyReluGradientKernelIfEEviT_PKS2_S4_PS2_:
[----:B------:R-:W-:Y:S01]  /*0000*/  LDC R1, c[0x0][0x37c] ;  /* 0x0000df00ff017b82 */ /* 0x000fe20000000800 */
[----:B------:R-:W0:Y:S01]  /*0010*/  S2R R0, SR_CTAID.X ;  /* 0x0000000000007919 */ /* 0x000e220000002500 */
[----:B------:R-:W0:Y:S01]  /*0020*/  LDCU UR4, c[0x0][0x360] ;  /* 0x00006c00ff0477ac */ /* 0x000e220008000800 */
[----:B------:R-:W0:Y:S01]  /*0030*/  S2R R3, SR_TID.X ;  /* 0x0000000000037919 */ /* 0x000e220000002100 */
[----:B------:R-:W1:Y:S02]  /*0040*/  LDCU UR9, c[0x0][0x380] ;  /* 0x00007000ff0977ac */ /* 0x000e640008000800 */
[----:B-1----:R-:W-:Y:S01]  /*0050*/  USHF.R.S32.HI UR8, URZ, 0x1f, UR9 ;  /* 0x0000001fff087899 */ /* 0x002fe20008011409 */
[----:B0-----:R-:W-:-:S05]  /*0060*/  IMAD R0, R0, UR4, R3 ;  /* 0x0000000400007c24 */ /* 0x001fca000f8e0203 */
[----:B------:R-:W-:-:S04]  /*0070*/  ISETP.GE.U32.AND P0, PT, R0, UR9, PT ;  /* 0x0000000900007c0c */ /* 0x000fc8000bf06070 */
[----:B------:R-:W-:-:S13]  /*0080*/  ISETP.GE.U32.AND.EX P0, PT, RZ, UR8, PT, P0 ;  /* 0x00000008ff007c0c */ /* 0x000fda000bf06100 */
[----:B------:R-:W-:Y:S05]  /*0090*/  @P0 EXIT ;  /* 0x000000000000094d */ /* 0x000fea0003800000 */
[----:B------:R-:W0:Y:S01]  /*00a0*/  LDCU UR5, c[0x0][0x370] ;  /* 0x00006e00ff0577ac */ /* 0x000e220008000800 */
[----:B------:R-:W-:Y:S01]  /*00b0*/  BSSY.RECONVERGENT B0, `(.L_x_0) ;  /* 0x0000019000007945 */ /* 0x000fe20003800200 */
[----:B------:R-:W-:Y:S01]  /*00c0*/  IMAD.MOV.U32 R11, RZ, RZ, RZ ;  /* 0x000000ffff0b7224 */ /* 0x000fe200078e00ff */
[----:B------:R-:W1:Y:S01]  /*00d0*/  LDCU.64 UR6, c[0x0][0x358] ;  /* 0x00006b00ff0677ac */ /* 0x000e620008000a00 */
[----:B------:R-:W2:Y:S01]  /*00e0*/  LDCU UR16, c[0x0][0x384] ;  /* 0x00007080ff1077ac */ /* 0x000ea20008000800 */
[----:B------:R-:W3:Y:S01]  /*00f0*/  LDCU.64 UR10, c[0x0][0x388] ;  /* 0x00007100ff0a77ac */ /* 0x000ee20008000a00 */
[----:B------:R-:W4:Y:S01]  /*0100*/  LDCU.128 UR12, c[0x0][0x390] ;  /* 0x00007200ff0c77ac */ /* 0x000f220008000c00 */
[----:B0-----:R-:W-:-:S12]  /*0110*/  UIMAD UR4, UR4, UR5, URZ ;  /* 0x00000005040472a4 */ /* 0x001fd8000f8e02ff */
.L_x_1:
[C---:B------:R-:W-:Y:S01]  /*0120*/  IMAD.SHL.U32 R6, R0.reuse, 0x4, RZ ;  /* 0x0000000400067824 */ /* 0x040fe200078e00ff */
[----:B------:R-:W-:-:S04]  /*0130*/  SHF.L.U64.HI R7, R0, 0x2, R11 ;  /* 0x0000000200077819 */ /* 0x000fc8000001020b */
[----:B---3--:R-:W-:-:S04]  /*0140*/  IADD3 R2, P0, PT, R6, UR10, RZ ;  /* 0x0000000a06027c10 */ /* 0x008fc8000ff1e0ff */
[----:B------:R-:W-:-:S05]  /*0150*/  IADD3.X R3, PT, PT, R7, UR11, RZ, P0, !PT ;  /* 0x0000000b07037c10 */ /* 0x000fca00087fe4ff */
[----:B-1----:R-:W3:Y:S01]  /*0160*/  LDG.E R2, desc[UR6][R2.64] ;  /* 0x0000000602027981 */ /* 0x002ee2000c1e1900 */
[----:B----4-:R-:W-:-:S04]  /*0170*/  IADD3 R4, P0, PT, R6, UR12, RZ ;  /* 0x0000000c06047c10 */ /* 0x010fc8000ff1e0ff */
[----:B------:R-:W-:-:S05]  /*0180*/  IADD3.X R5, PT, PT, R7, UR13, RZ, P0, !PT ;  /* 0x0000000d07057c10 */ /* 0x000fca00087fe4ff */
[----:B------:R-:W2:Y:S01]  /*0190*/  LDG.E R9, desc[UR6][R4.64] ;  /* 0x0000000604097981 */ /* 0x000ea2000c1e1900 */
[----:B------:R-:W-:-:S04]  /*01a0*/  IADD3 R6, P1, PT, R6, UR14, RZ ;  /* 0x0000000e06067c10 */ /* 0x000fc8000ff3e0ff */
[----:B------:R-:W-:Y:S02]  /*01b0*/  IADD3.X R7, PT, PT, R7, UR15, RZ, P1, !PT ;  /* 0x0000000f07077c10 */ /* 0x000fe40008ffe4ff */
[----:B---3--:R-:W-:-:S13]  /*01c0*/  FSETP.GE.AND P0, PT, R2, RZ, PT ;  /* 0x000000ff0200720b */ /* 0x008fda0003f06000 */
[----:B--2---:R-:W-:Y:S01]  /*01d0*/  @!P0 FMUL R9, R9, UR16 ;  /* 0x0000001009098c20 */ /* 0x004fe20008400000 */
[----:B------:R-:W-:-:S04]  /*01e0*/  IADD3 R0, P0, PT, R0, UR4, RZ ;  /* 0x0000000400007c10 */ /* 0x000fc8000ff1e0ff */
[----:B------:R0:W-:Y:S01]  /*01f0*/  STG.E desc[UR6][R6.64], R9 ;  /* 0x0000000906007986 */ /* 0x0001e2000c101906 */
[----:B------:R-:W-:Y:S01]  /*0200*/  IMAD.X R11, RZ, RZ, R11, P0 ;  /* 0x000000ffff0b7224 */ /* 0x000fe200000e060b */
[----:B------:R-:W-:-:S04]  /*0210*/  ISETP.GE.U32.AND P0, PT, R0, UR9, PT ;  /* 0x0000000900007c0c */ /* 0x000fc8000bf06070 */
[----:B------:R-:W-:-:S13]  /*0220*/  ISETP.GE.U32.AND.EX P0, PT, R11, UR8, PT, P0 ;  /* 0x000000080b007c0c */ /* 0x000fda000bf06100 */
[----:B0-----:R-:W-:Y:S05]  /*0230*/  @!P0 BRA `(.L_x_1) ;  /* 0xfffffffc00b88947 */ /* 0x001fea000383ffff */
[----:B------:R-:W-:Y:S05]  /*0240*/  BSYNC.RECONVERGENT B0 ;  /* 0x0000000000007941 */ /* 0x000fea0003800200 */
.L_x_0:
[----:B------:R-:W-:Y:S05]  /*0250*/  EXIT ;  /* 0x000000000000794d */ /* 0x000fea0003800000 */
.L_x_2:
[----:B------:R-:W-:-:S00]  /*0260*/  BRA `(.L_x_2) ;  /* 0xfffffffc00fc7947 */ /* 0x000fc0000383ffff */
[----:B------:R-:W-:-:S00]  /*0270*/  NOP ;  /* 0x0000000000007918 */ /* 0x000fc00000000000 */
        /* <DEDUP_REMOVED lines=8> */
.L_x_5:


//--------------------- .text._ZN6caffe272_GLOBAL__N__48_tmpxft_00006cb4_00000000_7_leaky_relu_op_cpp1_ii_124efe1e15LeakyReluKernelIfEEviT_PKS2_PS2_ --------------------------
	.section	.text._ZN6caffe272_GLOBAL__N__48_tmpxft_00006cb4_00000000_7_leaky_relu_op_cpp1_ii_124efe1e15LeakyReluKernelIfEEviT_PKS2_PS2_,"ax",@progbits
	.align	128
        .global         _ZN6caffe272_GLOBAL__N__48_tmpxft_00006cb4_00000000_7_leaky_relu_op_cpp1_ii_124efe1e15LeakyReluKernelIfEEviT_PKS2_PS2_
        .type           _ZN6caffe272_GLOBAL__N__48_tmpxft_00006cb4_00000000_7_leaky_relu_op_cpp1_ii_124efe1e15LeakyReluKernelIfEEviT_PKS2_PS2_,@function
        .size           _ZN6caffe272_GLOBAL__N__48_tmpxft_00006cb4_00000000_7_leaky_relu_op_cpp1_ii_124efe1e15LeakyReluKernelIfEEviT_PKS2_PS2_,(.L_x_6 - _ZN6caffe272_GLOBAL__N__48_tmpxft_00006cb4_00000000_7_leaky_relu_op_cpp1_ii_124efe1e15LeakyReluKernelIfEEviT_PKS2_PS2_)
        .other          _ZN6caffe272_GLOBAL__N__48_tmpxft_00006cb4_00000000_7_leaky_relu_op_cpp1_ii_124efe1e15LeakyReluKernelIfEEviT_PKS2_PS2_,@"STO_CUDA_ENTRY STV_DEFAULT"
_ZN6caffe272_GLOBAL__N__48_tmpxft_00006cb4_00000000_7_leaky_relu_op_cpp1_ii_124efe1e15LeakyReluKernelIfEEviT_PKS2_PS2_:
.text._ZN6caffe272_GLOBAL__N__48_tmpxft_00006cb4_00000000_7_leaky_relu_op_cpp1_ii_124efe1e15LeakyReluKernelIfEEviT_PKS2_PS2_:
        /* <DEDUP_REMOVED lines=11> */
[----:B------:R-:W-:Y:S01]  /*00b0*/  IMAD.MOV.U32 R9, RZ, RZ, RZ ;  /* 0x000000ffff097224 */ /* 0x000fe200078e00ff */
[----:B------:R-:W1:Y:S01]  /*00c0*/  LDCU.64 UR6, c[0x0][0x358] ;  /* 0x00006b00ff0677ac */ /* 0x000e620008000a00 */
[----:B------:R-:W2:Y:S01]  /*00d0*/  LDCU UR12, c[0x0][0x384] ;  /* 0x00007080ff0c77ac */ /* 0x000ea20008000800 */
[----:B------:R-:W3:Y:S01]  /*00e0*/  LDCU.64 UR10, c[0x0][0x388] ;  /* 0x00007100ff0a77ac */ /* 0x000ee20008000a00 */
[----:B------:R-:W4:Y:S01]  /*00f0*/  LDCU.64 UR14, c[0x0][0x390] ;  /* 0x00007200ff0e77ac */ /* 0x000f220008000a00 */
[----:B0-----:R-:W-:-:S12]  /*0100*/  UIMAD UR4, UR4, UR5, URZ ;  /* 0x00000005040472a4 */ /* 0x001fd8000f8e02ff */
.L_x_3:
[C---:B------:R-:W-:Y:S01]  /*0110*/  IMAD.SHL.U32 R4, R0.reuse, 0x4, RZ ;  /* 0x0000000400047824 */ /* 0x040fe200078e00ff */
[----:B------:R-:W-:-:S04]  /*0120*/  SHF.L.U64.HI R5, R0, 0x2, R9 ;  /* 0x0000000200057819 */ /* 0x000fc80000010209 */
[----:B---3--:R-:W-:-:S04]  /*0130*/  IADD3 R2, P0, PT, R4, UR10, RZ ;  /* 0x0000000a04027c10 */ /* 0x008fc8000ff1e0ff */
[----:B------:R-:W-:-:S05]  /*0140*/  IADD3.X R3, PT, PT, R5, UR11, RZ, P0, !PT ;  /* 0x0000000b05037c10 */ /* 0x000fca00087fe4ff */
[----:B-1----:R-:W3:Y:S01]  /*0150*/  LDG.E R7, desc[UR6][R2.64] ;  /* 0x0000000602077981 */ /* 0x002ee2000c1e1900 */
[----:B----4-:R-:W-:-:S04]  /*0160*/  IADD3 R4, P1, PT, R4, UR14, RZ ;  /* 0x0000000e04047c10 */ /* 0x010fc8000ff3e0ff */
        /* <DEDUP_REMOVED lines=9> */
[----:B------:R-:W-:Y:S05]  /*0200*/  EXIT ;  /* 0x000000000000794d */ /* 0x000fea0003800000 */
.L_x_4:
        /* <DEDUP_REMOVED lines=15> */
.L_x_6:


//--------------------- .nv.shared.reserved.0     --------------------------
	.section	.nv.shared.reserved.0,"aw",@nobits
	.weak		__nv_reservedSMEM_offset_0_alias
	.size		__nv_reservedSMEM_offset_0_alias, 0, 64
	.other		__nv_reservedSMEM_offset_0_alias,@"STO_CUDA_RESERVED_SHARED STV_DEFAULT"
__nv_reservedSMEM_offset_0_alias:
	.zero		0
	.zero		64


//--------------------- .nv.global                --------------------------
	.section	.nv.global,"aw",@nobits
	.align	8
.nv.global:
	.type		_ZTVN10__cxxabiv120__function_type_infoE,@object
	.size		_ZTVN10__cxxabiv120__function_type_infoE,(_ZTVN10__cxxabiv120__si_class_type_infoE - _ZTVN10__cxxabiv120__function_type_infoE)
_ZTVN10__cxxabiv120__function_type_infoE:
	.zero		8
	.type		_ZTVN10__cxxabiv120__si_class_type_infoE,@object
	.size		_ZTVN10__cxxabiv120__si_class_type_infoE,(_ZTTNSt7__cxx1119basic_ostringstreamIcSt11char_traitsIcESaIcEEE - _ZTVN10__cxxabiv120__si_class_type_infoE)
_ZTVN10__cxxabiv120__si_class_type_infoE:
	.zero		8
	.type		_ZTTNSt7__cxx1119basic_ostringstreamIcSt11char_traitsIcESaIcEEE,@object
	.size		_ZTTNSt7__cxx1119basic_ostringstreamIcSt11char_traitsIcESaIcEEE,(_ZTVN10__cxxabiv117__class_type_infoE - _ZTTNSt7__cxx1119basic_ostringstreamIcSt11char_traitsIcESaIcEEE)
_ZTTNSt7__cxx1119basic_ostringstreamIcSt11char_traitsIcESaIcEEE:
	.zero		8
	.type		_ZTVN10__cxxabiv117__class_type_infoE,@object
	.size		_ZTVN10__cxxabiv117__class_type_infoE,(_ZTTSo - _ZTVN10__cxxabiv117__class_type_infoE)
_ZTVN10__cxxabiv117__class_type_infoE:
	.zero		8
	.type		_ZTTSo,@object
	.size		_ZTTSo,(_ZTVN10__cxxabiv119__pointer_type_infoE - _ZTTSo)
_ZTTSo:
	.zero		8
	.type		_ZTVN10__cxxabiv119__pointer_type_infoE,@object
	.size		_ZTVN10__cxxabiv119__pointer_type_infoE,(_ZTVSt9basic_iosIcSt11char_traitsIcEE - _ZTVN10__cxxabiv119__pointer_type_infoE)
_ZTVN10__cxxabiv119__pointer_type_infoE:
	.zero		8
	.type		_ZTVSt9basic_iosIcSt11char_traitsIcEE,@object
	.size		_ZTVSt9basic_iosIcSt11char_traitsIcEE,(_ZTVN3c105ErrorE - _ZTVSt9basic_iosIcSt11char_traitsIcEE)
_ZTVSt9basic_iosIcSt11char_traitsIcEE:
	.zero		32
	.type		_ZTVN3c105ErrorE,@object
	.size		_ZTVN3c105ErrorE,(_ZTVN3c1011StorageImplE - _ZTVN3c105ErrorE)
_ZTVN3c105ErrorE:
	.zero		40
	.type		_ZTVN3c1011StorageImplE,@object
	.size		_ZTVN3c1011StorageImplE,(_ZTVN3c1020intrusive_ptr_targetE - _ZTVN3c1011StorageImplE)
_ZTVN3c1011StorageImplE:
	.zero		40
	.type		_ZTVN3c1020intrusive_ptr_targetE,@object
	.size		_ZTVN3c1020intrusive_ptr_targetE,(_ZTVSt9exception - _ZTVN3c1020intrusive_ptr_targetE)
_ZTVN3c1020intrusive_ptr_targetE:
	.zero		40
	.type		_ZTVSt9exception,@object
	.size		_ZTVSt9exception,(_ZTVSt15basic_streambufIcSt11char_traitsIcEE - _ZTVSt9exception)
_ZTVSt9exception:
	.zero		40
	.type		_ZTVSt15basic_streambufIcSt11char_traitsIcEE,@object
	.size		_ZTVSt15basic_streambufIcSt11char_traitsIcEE,(_ZTVNSt7__cxx1115basic_stringbufIcSt11char_traitsIcESaIcEEE - _ZTVSt15basic_streambufIcSt11char_traitsIcEE)
_ZTVSt15basic_streambufIcSt11char_traitsIcEE:
	.zero		128
	.type		_ZTVNSt7__cxx1115basic_stringbufIcSt11char_traitsIcESaIcEEE,@object
	.size		_ZTVNSt7__cxx1115basic_stringbufIcSt11char_traitsIcESaIcEEE,(_ZTVN6caffe211LeakyReluOpIfNS_11CUDAContextEEE - _ZTVNSt7__cxx1115basic_stringbufIcSt11char_traitsIcESaIcEEE)
_ZTVNSt7__cxx1115basic_stringbufIcSt11char_traitsIcESaIcEEE:
	.zero		128
	.type		_ZTVN6caffe211LeakyReluOpIfNS_11CUDAContextEEE,@object
	.size		_ZTVN6caffe211LeakyReluOpIfNS_11CUDAContextEEE,(_ZTVN6caffe219LeakyReluGradientOpIfNS_11CUDAContextEEE - _ZTVN6caffe211LeakyReluOpIfNS_11CUDAContextEEE)
_ZTVN6caffe211LeakyReluOpIfNS_11CUDAContextEEE:
	.zero		136
	.type		_ZTVN6caffe219LeakyReluGradientOpIfNS_11CUDAContextEEE,@object
	.size		_ZTVN6caffe219LeakyReluGradientOpIfNS_11CUDAContextEEE,(_ZTVN6caffe28OperatorINS_11CUDAContextEEE - _ZTVN6caffe219LeakyReluGradientOpIfNS_11CUDAContextEEE)
_ZTVN6caffe219LeakyReluGradientOpIfNS_11CUDAContextEEE:
	.zero		136
	.type		_ZTVN6caffe28OperatorINS_11CUDAContextEEE,@object
	.size		_ZTVN6caffe28OperatorINS_11CUDAContextEEE,(.L_13 - _ZTVN6caffe28OperatorINS_11CUDAContextEEE)
_ZTVN6caffe28OperatorINS_11CUDAContextEEE:
	.zero		136
.L_13:


//--------------------- .nv.constant0._ZN6caffe272_GLOBAL__N__48_tmpxft_00006cb4_00000000_7_leaky_relu_op_cpp1_ii_124efe1e23LeakyReluGradientKernelIfEEviT_PKS2_S4_PS2_ --------------------------
	.section	.nv.constant0._ZN6caffe272_GLOBAL__N__48_tmpxft_00006cb4_00000000_7_leaky_relu_op_cpp1_ii_124efe1e23LeakyReluGradientKernelIfEEviT_PKS2_S4_PS2_,"a",@progbits
	.sectionflags	@""
	.align	4
.nv.constant0._ZN6caffe272_GLOBAL__N__48_tmpxft_00006cb4_00000000_7_leaky_relu_op_cpp1_ii_124efe1e23LeakyReluGradientKernelIfEEviT_PKS2_S4_PS2_:
	.zero		928


//--------------------- .nv.constant0._ZN6caffe272_GLOBAL__N__48_tmpxft_00006cb4_00000000_7_leaky_relu_op_cpp1_ii_124efe1e15LeakyReluKernelIfEEviT_PKS2_PS2_ --------------------------
	.section	.nv.constant0._ZN6caffe272_GLOBAL__N__48_tmpxft_00006cb4_00000000_7_leaky_relu_op_cpp1_ii_124efe1e15LeakyReluKernelIfEEviT_PKS2_PS2_,"a",@progbits
	.sectionflags	@""
	.align	4
.nv.constant0._ZN6caffe272_GLOBAL__N__48_tmpxft_00006cb4_00000000_7_leaky_relu_op_cpp1_ii_124efe1e15LeakyReluKernelIfEEviT_PKS2_PS2_:
	.zero		920


//--------------------- SYMBOLS --------------------------

	.type		.nv.reservedSmem.offset0,@object
	.size		.nv.reservedSmem.offset0,0x4
